//
// Generated by NVIDIA NVVM Compiler
//
// Compiler Build ID: CL-36424714
// Cuda compilation tools, release 13.0, V13.0.88
// Based on NVVM 20.0.0
//

.version 9.0
.target sm_100
.address_size 64

	// .globl	_Z4trapfPf
.global .align 4 .b8 __cudart_i2opi_f[24] = {65, 144, 67, 60, 153, 149, 98, 219, 192, 221, 52, 245, 209, 87, 39, 252, 41, 21, 68, 78, 110, 131, 249, 162};

.visible .entry _Z4trapfPf(
	.param .f32 _Z4trapfPf_param_0,
	.param .u64 .ptr .align 1 _Z4trapfPf_param_1
)
{
	.local .align 4 .b8 	__local_depot0[28];
	.reg .b64 	%SP;
	.reg .b64 	%SPL;
	.reg .pred 	%p<17>;
	.reg .b32 	%r<81>;
	.reg .b32 	%f<60>;
	.reg .b64 	%rd<41>;
	.reg .b64 	%fd<5>;

	mov.u64 	%SPL, __local_depot0;
	ld.param.f32 	%f14, [_Z4trapfPf_param_0];
	ld.param.u64 	%rd16, [_Z4trapfPf_param_1];
	add.u64 	%rd1, %SPL, 0;
	mov.u32 	%r1, %ctaid.x;
	cvt.rn.f32.u32 	%f15, %r1;
	mul.f32 	%f1, %f14, %f15;
	mul.f32 	%f16, %f1, 0f3F22F983;
	cvt.rni.s32.f32 	%r76, %f16;
	cvt.rn.f32.s32 	%f17, %r76;
	fma.rn.f32 	%f18, %f17, 0fBFC90FDA, %f1;
	fma.rn.f32 	%f19, %f17, 0fB3A22168, %f18;
	fma.rn.f32 	%f58, %f17, 0fA7C234C5, %f19;
	abs.f32 	%f3, %f1;
	setp.ltu.f32 	%p1, %f3, 0f47CE4780;
	@%p1 bra 	$L__BB0_8;
	setp.neu.f32 	%p2, %f3, 0f7F800000;
	@%p2 bra 	$L__BB0_3;
	mov.f32 	%f22, 0f00000000;
	mul.rn.f32 	%f58, %f1, %f22;
	mov.b32 	%r76, 0;
	bra.uni 	$L__BB0_8;
$L__BB0_3:
	mov.b32 	%r3, %f1;
	shl.b32 	%r31, %r3, 8;
	or.b32  	%r4, %r31, -2147483648;
	mov.b64 	%rd37, 0;
	mov.b32 	%r73, 0;
	mov.u64 	%rd35, __cudart_i2opi_f;
	mov.u64 	%rd36, %rd1;
$L__BB0_4:
	.pragma "nounroll";
	ld.global.nc.u32 	%r32, [%rd35];
	mad.wide.u32 	%rd20, %r32, %r4, %rd37;
	shr.u64 	%rd37, %rd20, 32;
	st.local.u32 	[%rd36], %rd20;
	add.s32 	%r73, %r73, 1;
	add.s64 	%rd36, %rd36, 4;
	add.s64 	%rd35, %rd35, 4;
	setp.ne.s32 	%p3, %r73, 6;
	@%p3 bra 	$L__BB0_4;
	shr.u32 	%r33, %r3, 23;
	st.local.u32 	[%rd1+24], %rd37;
	and.b32  	%r7, %r33, 31;
	and.b32  	%r34, %r33, 224;
	add.s32 	%r35, %r34, -128;
	shr.u32 	%r36, %r35, 5;
	mul.wide.u32 	%rd21, %r36, 4;
	sub.s64 	%rd8, %rd1, %rd21;
	ld.local.u32 	%r74, [%rd8+24];
	ld.local.u32 	%r75, [%rd8+20];
	setp.eq.s32 	%p4, %r7, 0;
	@%p4 bra 	$L__BB0_7;
	shf.l.wrap.b32 	%r74, %r75, %r74, %r7;
	ld.local.u32 	%r37, [%rd8+16];
	shf.l.wrap.b32 	%r75, %r37, %r75, %r7;
$L__BB0_7:
	shr.u32 	%r38, %r74, 30;
	shf.l.wrap.b32 	%r39, %r75, %r74, 2;
	shl.b32 	%r40, %r75, 2;
	shr.u32 	%r41, %r39, 31;
	add.s32 	%r42, %r41, %r38;
	neg.s32 	%r43, %r42;
	setp.lt.s32 	%p5, %r3, 0;
	selp.b32 	%r76, %r43, %r42, %p5;
	xor.b32  	%r44, %r39, %r3;
	shr.s32 	%r45, %r39, 31;
	xor.b32  	%r46, %r45, %r39;
	xor.b32  	%r47, %r45, %r40;
	cvt.u64.u32 	%rd22, %r46;
	shl.b64 	%rd23, %rd22, 32;
	cvt.u64.u32 	%rd24, %r47;
	or.b64  	%rd25, %rd23, %rd24;
	cvt.rn.f64.s64 	%fd1, %rd25;
	mul.f64 	%fd2, %fd1, 0d3BF921FB54442D19;
	cvt.rn.f32.f64 	%f20, %fd2;
	neg.f32 	%f21, %f20;
	setp.lt.s32 	%p6, %r44, 0;
	selp.f32 	%f58, %f21, %f20, %p6;
$L__BB0_8:
	mul.rn.f32 	%f23, %f58, %f58;
	and.b32  	%r49, %r76, 1;
	setp.eq.b32 	%p7, %r49, 1;
	selp.f32 	%f24, 0f3F800000, %f58, %p7;
	fma.rn.f32 	%f25, %f23, %f24, 0f00000000;
	fma.rn.f32 	%f26, %f23, 0f37CBAC00, 0fBAB607ED;
	selp.f32 	%f27, %f26, 0fB94D4153, %p7;
	selp.f32 	%f28, 0f3D2AAABB, 0f3C0885E4, %p7;
	fma.rn.f32 	%f29, %f27, %f23, %f28;
	selp.f32 	%f30, 0fBEFFFFFF, 0fBE2AAAA8, %p7;
	fma.rn.f32 	%f31, %f29, %f23, %f30;
	fma.rn.f32 	%f32, %f31, %f25, %f24;
	and.b32  	%r50, %r76, 2;
	setp.eq.s32 	%p8, %r50, 0;
	mov.f32 	%f33, 0f00000000;
	sub.f32 	%f34, %f33, %f32;
	selp.f32 	%f7, %f32, %f34, %p8;
	add.s32 	%r51, %r1, 1;
	cvt.rn.f32.u32 	%f35, %r51;
	mul.f32 	%f8, %f14, %f35;
	mul.f32 	%f36, %f8, 0f3F22F983;
	cvt.rni.s32.f32 	%r80, %f36;
	cvt.rn.f32.s32 	%f37, %r80;
	fma.rn.f32 	%f38, %f37, 0fBFC90FDA, %f8;
	fma.rn.f32 	%f39, %f37, 0fB3A22168, %f38;
	fma.rn.f32 	%f59, %f37, 0fA7C234C5, %f39;
	abs.f32 	%f10, %f8;
	setp.ltu.f32 	%p9, %f10, 0f47CE4780;
	@%p9 bra 	$L__BB0_16;
	setp.neu.f32 	%p10, %f10, 0f7F800000;
	@%p10 bra 	$L__BB0_11;
	mov.f32 	%f42, 0f00000000;
	mul.rn.f32 	%f59, %f8, %f42;
	mov.b32 	%r80, 0;
	bra.uni 	$L__BB0_16;
$L__BB0_11:
	mov.b32 	%r17, %f8;
	shl.b32 	%r53, %r17, 8;
	or.b32  	%r18, %r53, -2147483648;
	mov.b64 	%rd40, 0;
	mov.b32 	%r77, 0;
	mov.u64 	%rd38, __cudart_i2opi_f;
	mov.u64 	%rd39, %rd1;
$L__BB0_12:
	.pragma "nounroll";
	ld.global.nc.u32 	%r54, [%rd38];
	mad.wide.u32 	%rd28, %r54, %r18, %rd40;
	shr.u64 	%rd40, %rd28, 32;
	st.local.u32 	[%rd39], %rd28;
	add.s32 	%r77, %r77, 1;
	add.s64 	%rd39, %rd39, 4;
	add.s64 	%rd38, %rd38, 4;
	setp.ne.s32 	%p11, %r77, 6;
	@%p11 bra 	$L__BB0_12;
	shr.u32 	%r55, %r17, 23;
	st.local.u32 	[%rd1+24], %rd40;
	and.b32  	%r21, %r55, 31;
	and.b32  	%r56, %r55, 224;
	add.s32 	%r57, %r56, -128;
	shr.u32 	%r58, %r57, 5;
	mul.wide.u32 	%rd29, %r58, 4;
	sub.s64 	%rd15, %rd1, %rd29;
	ld.local.u32 	%r78, [%rd15+24];
	ld.local.u32 	%r79, [%rd15+20];
	setp.eq.s32 	%p12, %r21, 0;
	@%p12 bra 	$L__BB0_15;
	shf.l.wrap.b32 	%r78, %r79, %r78, %r21;
	ld.local.u32 	%r59, [%rd15+16];
	shf.l.wrap.b32 	%r79, %r59, %r79, %r21;
$L__BB0_15:
	shr.u32 	%r60, %r78, 30;
	shf.l.wrap.b32 	%r61, %r79, %r78, 2;
	shl.b32 	%r62, %r79, 2;
	shr.u32 	%r63, %r61, 31;
	add.s32 	%r64, %r63, %r60;
	neg.s32 	%r65, %r64;
	setp.lt.s32 	%p13, %r17, 0;
	selp.b32 	%r80, %r65, %r64, %p13;
	xor.b32  	%r66, %r61, %r17;
	shr.s32 	%r67, %r61, 31;
	xor.b32  	%r68, %r67, %r61;
	xor.b32  	%r69, %r67, %r62;
	cvt.u64.u32 	%rd30, %r68;
	shl.b64 	%rd31, %rd30, 32;
	cvt.u64.u32 	%rd32, %r69;
	or.b64  	%rd33, %rd31, %rd32;
	cvt.rn.f64.s64 	%fd3, %rd33;
	mul.f64 	%fd4, %fd3, 0d3BF921FB54442D19;
	cvt.rn.f32.f64 	%f40, %fd4;
	neg.f32 	%f41, %f40;
	setp.lt.s32 	%p14, %r66, 0;
	selp.f32 	%f59, %f41, %f40, %p14;
$L__BB0_16:
	cvta.to.global.u64 	%rd34, %rd16;
	mul.rn.f32 	%f43, %f59, %f59;
	and.b32  	%r71, %r80, 1;
	setp.eq.b32 	%p15, %r71, 1;
	selp.f32 	%f44, 0f3F800000, %f59, %p15;
	fma.rn.f32 	%f45, %f43, %f44, 0f00000000;
	fma.rn.f32 	%f46, %f43, 0f37CBAC00, 0fBAB607ED;
	selp.f32 	%f47, %f46, 0fB94D4153, %p15;
	selp.f32 	%f48, 0f3D2AAABB, 0f3C0885E4, %p15;
	fma.rn.f32 	%f49, %f47, %f43, %f48;
	selp.f32 	%f50, 0fBEFFFFFF, 0fBE2AAAA8, %p15;
	fma.rn.f32 	%f51, %f49, %f43, %f50;
	fma.rn.f32 	%f52, %f51, %f45, %f44;
	and.b32  	%r72, %r80, 2;
	setp.eq.s32 	%p16, %r72, 0;
	mov.f32 	%f53, 0f00000000;
	sub.f32 	%f54, %f53, %f52;
	selp.f32 	%f55, %f52, %f54, %p16;
	add.f32 	%f56, %f7, %f55;
	atom.global.add.f32 	%f57, [%rd34], %f56;
	ret;

}


// ===== COMPILED SASS (sm_100) =====

	.target	sm_100

	.elftype	@"ET_EXEC"


//--------------------- .note.nv.tkinfo           --------------------------
	.section	.note.nv.tkinfo,"",@"SHT_NOTE"
	.sectionflags	@"SHF_NOTE_NV_TKINFO"
	.tkinfo
        /*0018*/ 	.word	0x00000002
        /*0030*/ 	.string	""
        /*0030*/ 	.string	"ptxas"
        /*0030*/ 	.string	"Cuda compilation tools, release 13.0, V13.0.88"
        /*0030*/ 	.string	"Build cuda_13.0.r13.0/compiler.36424714_0"
        /*0030*/ 	.string	"-arch sm_100 -m 64 "



//--------------------- .note.nv.cuinfo           --------------------------
	.section	.note.nv.cuinfo,"",@"SHT_NOTE"
	.sectionflags	@"SHF_NOTE_NV_CUINFO"
        /*0018*/ 	.short	0x0002
        /*001a*/ 	.short	0x0064
        /*001c*/ 	.short	0x0082
	.zero		2


//--------------------- .nv.info                  --------------------------
	.section	.nv.info,"",@"SHT_CUDA_INFO"
	.align	4


	//----- nvinfo : EIATTR_REGCOUNT
	.align		4
        /*0000*/ 	.byte	0x04, 0x2f
        /*0002*/ 	.short	(.L_2 - .L_1)
	.align		4
.L_1:
        /*0004*/ 	.word	index@(_Z4trapfPf)
        /*0008*/ 	.word	0x00000016


	//----- nvinfo : EIATTR_FRAME_SIZE
	.align		4
.L_2:
        /*000c*/ 	.byte	0x04, 0x11
        /*000e*/ 	.short	(.L_4 - .L_3)
	.align		4
.L_3:
        /*0010*/ 	.word	index@(_Z4trapfPf)
        /*0014*/ 	.word	0x00000000


	//----- nvinfo : EIATTR_MIN_STACK_SIZE
	.align		4
.L_4:
        /*0018*/ 	.byte	0x04, 0x12
        /*001a*/ 	.short	(.L_6 - .L_5)
	.align		4
.L_5:
        /*001c*/ 	.word	index@(_Z4trapfPf)
        /*0020*/ 	.word	0x00000000
.L_6:


//--------------------- .nv.compat                --------------------------
	.section	.nv.compat,"",@"SHT_CUDA_COMPAT_INFO"
	.align	4
        /*0000*/ 	.byte	0x02, 0x09, 0x00, 0x00, 0x02, 0x02, 0x01, 0x00, 0x02, 0x05, 0x05, 0x00, 0x03, 0x07, 0x01, 0x01
        /*0010*/ 	.byte	0x02, 0x03, 0x00, 0x00, 0x02, 0x06, 0x01, 0x00, 0x04, 0x0b, 0x08, 0x00, 0x01, 0x00, 0x00, 0x00
        /*0020*/ 	.byte	0x00, 0x00, 0x00, 0x00


//--------------------- .nv.info._Z4trapfPf       --------------------------
	.section	.nv.info._Z4trapfPf,"",@"SHT_CUDA_INFO"
	.sectionflags	@""
	.align	4


	//----- nvinfo : EIATTR_CUDA_API_VERSION
	.align		4
        /*0000*/ 	.byte	0x04, 0x37
        /*0002*/ 	.short	(.L_8 - .L_7)
.L_7:
        /*0004*/ 	.word	0x00000082


	//----- nvinfo : EIATTR_KPARAM_INFO
	.align		4
.L_8:
        /*0008*/ 	.byte	0x04, 0x17
        /*000a*/ 	.short	(.L_10 - .L_9)
.L_9:
        /*000c*/ 	.word	0x00000000
        /*0010*/ 	.short	0x0001
        /*0012*/ 	.short	0x0008
        /*0014*/ 	.byte	0x00, 0xf5, 0x21, 0x00


	//----- nvinfo : EIATTR_KPARAM_INFO
	.align		4
.L_10:
        /*0018*/ 	.byte	0x04, 0x17
        /*001a*/ 	.short	(.L_12 - .L_11)
.L_11:
        /*001c*/ 	.word	0x00000000
        /*0020*/ 	.short	0x0000
        /*0022*/ 	.short	0x0000
        /*0024*/ 	.byte	0x00, 0xf0, 0x11, 0x00


	//----- nvinfo : EIATTR_SPARSE_MMA_MASK
	.align		4
.L_12:
        /*0028*/ 	.byte	0x03, 0x50
        /*002a*/ 	.short	0x0000


	//----- nvinfo : EIATTR_MAXREG_COUNT
	.align		4
        /*002c*/ 	.byte	0x03, 0x1b
        /*002e*/ 	.short	0x00ff


	//----- nvinfo : EIATTR_MERCURY_ISA_VERSION
	.align		4
        /*0030*/ 	.byte	0x03, 0x5f
        /*0032*/ 	.short	0x0101


	//----- nvinfo : EIATTR_VRC_CTA_INIT_COUNT
	.align		4
        /*0034*/ 	.byte	0x02, 0x4a
	.zero		1
	.zero		1


	//----- nvinfo : EIATTR_EXIT_INSTR_OFFSETS
	.align		4
        /*0038*/ 	.byte	0x04, 0x1c
        /*003a*/ 	.short	(.L_14 - .L_13)


	//   ....[0]....
.L_13:
        /*003c*/ 	.word	0x00000f40


	//----- nvinfo : EIATTR_CBANK_PARAM_SIZE
	.align		4
.L_14:
        /*0040*/ 	.byte	0x03, 0x19
        /*0042*/ 	.short	0x0010


	//----- nvinfo : EIATTR_PARAM_CBANK
	.align		4
        /*0044*/ 	.byte	0x04, 0x0a
        /*0046*/ 	.short	(.L_16 - .L_15)
	.align		4
.L_15:
        /*0048*/ 	.word	index@(.nv.constant0._Z4trapfPf)
        /*004c*/ 	.short	0x0380
        /*004e*/ 	.short	0x0010


	//----- nvinfo : EIATTR_SW_WAR
	.align		4
.L_16:
        /*0050*/ 	.byte	0x04, 0x36
        /*0052*/ 	.short	(.L_18 - .L_17)
.L_17:
        /*0054*/ 	.word	0x00000008
.L_18:


//--------------------- .nv.callgraph             --------------------------
	.section	.nv.callgraph,"",@"SHT_CUDA_CALLGRAPH"
	.align	4
	.sectionentsize	8
	.align		4
        /*0000*/ 	.word	0x00000000
	.align		4
        /*0004*/ 	.word	0xffffffff
	.align		4
        /*0008*/ 	.word	0x00000000
	.align		4
        /*000c*/ 	.word	0xfffffffe
	.align		4
        /*0010*/ 	.word	0x00000000
	.align		4
        /*0014*/ 	.word	0xfffffffd
	.align		4
        /*0018*/ 	.word	0x00000000
	.align		4
        /*001c*/ 	.word	0xfffffffc


//--------------------- .nv.constant4             --------------------------
	.section	.nv.constant4,"a",@progbits
	.align	8
	.align		8
.nv.constant4:
        /*0000*/ 	.dword	__cudart_i2opi_f


//--------------------- .text._Z4trapfPf          --------------------------
	.section	.text._Z4trapfPf,"ax",@progbits
	.align	128
        .global         _Z4trapfPf
        .type           _Z4trapfPf,@function
        .size           _Z4trapfPf,(.L_x_7 - _Z4trapfPf)
        .other          _Z4trapfPf,@"STO_CUDA_ENTRY STV_DEFAULT"
_Z4trapfPf:
.text._Z4trapfPf:
[----:B------:R-:W-:Y:S08]  /*0000*/  LDC R1, c[0x0][0x37c] ;  /* 0x0000df00ff017b82 */ /* 0x000ff00000000800 */
[----:B------:R-:W0:Y:S01]  /*0010*/  S2UR UR5, SR_CTAID.X ;  /* 0x00000000000579c3 */ /* 0x000e220000002500 */
[----:B------:R-:W1:Y:S01]  /*0020*/  LDCU UR10, c[0x0][0x380] ;  /* 0x00007000ff0a77ac */ /* 0x000e620008000800 */
[----:B------:R-:W2:Y:S01]  /*0030*/  LDCU.64 UR6, c[0x0][0x358] ;  /* 0x00006b00ff0677ac */ /* 0x000ea20008000a00 */
[----:B0-----:R-:W-:-:S05]  /*0040*/  I2FP.F32.U32 R0, UR5 ;  /* 0x0000000500007c45 */ /* 0x001fca0008201000 */
[----:B-1----:R-:W-:-:S04]  /*0050*/  FMUL R0, R0, UR10 ;  /* 0x0000000a00007c20 */ /* 0x002fc80008400000 */
[C---:B------:R-:W-:Y:S01]  /*0060*/  FMUL R2, R0.reuse, 0.63661974668502807617 ;  /* 0x3f22f98300027820 */ /* 0x040fe20000400000 */
[----:B------:R-:W-:-:S03]  /*0070*/  FSETP.GE.AND P0, PT, |R0|, 105615, PT ;  /* 0x47ce47800000780b */ /* 0x000fc60003f06200 */
[----:B------:R-:W0:Y:S02]  /*0080*/  F2I.NTZ R9, R2 ;  /* 0x0000000200097305 */ /* 0x000e240000203100 */
[----:B0-----:R-:W-:-:S05]  /*0090*/  I2FP.F32.S32 R3, R9 ;  /* 0x0000000900037245 */ /* 0x001fca0000201400 */
[----:B------:R-:W-:-:S04]  /*00a0*/  FFMA R4, R3, -1.5707962512969970703, R0 ;  /* 0xbfc90fda03047823 */ /* 0x000fc80000000000 */
[----:B------:R-:W-:-:S04]  /*00b0*/  FFMA R4, R3, -7.5497894158615963534e-08, R4 ;  /* 0xb3a2216803047823 */ /* 0x000fc80000000004 */
[----:B------:R-:W-:Y:S01]  /*00c0*/  FFMA R7, R3, -5.3903029534742383927e-15, R4 ;  /* 0xa7c234c503077823 */ /* 0x000fe20000000004 */
[----:B--2---:R-:W-:Y:S06]  /*00d0*/  @!P0 BRA `(.L_x_0) ;  /* 0x0000000400748947 */ /* 0x004fec0003800000 */
[----:B------:R-:W-:-:S13]  /*00e0*/  FSETP.NEU.AND P0, PT, |R0|, +INF , PT ;  /* 0x7f8000000000780b */ /* 0x000fda0003f0d200 */
[----:B------:R-:W-:Y:S01]  /*00f0*/  @!P0 FMUL R7, RZ, R0 ;  /* 0x00000000ff078220 */ /* 0x000fe20000400000 */
[----:B------:R-:W-:Y:S01]  /*0100*/  @!P0 IMAD.MOV.U32 R9, RZ, RZ, RZ ;  /* 0x000000ffff098224 */ /* 0x000fe200078e00ff */
[----:B------:R-:W-:Y:S06]  /*0110*/  @!P0 BRA `(.L_x_0) ;  /* 0x0000000400648947 */ /* 0x000fec0003800000 */
[----:B------:R-:W-:Y:S01]  /*0120*/  IMAD.SHL.U32 R2, R0, 0x100, RZ ;  /* 0x0000010000027824 */ /* 0x000fe200078e00ff */
[----:B------:R-:W-:Y:S01]  /*0130*/  CS2R R8, SRZ ;  /* 0x0000000000087805 */ /* 0x000fe2000001ff00 */
[----:B------:R-:W-:Y:S01]  /*0140*/  IMAD.MOV.U32 R11, RZ, RZ, RZ ;  /* 0x000000ffff0b7224 */ /* 0x000fe200078e00ff */
[----:B------:R-:W0:Y:S02]  /*0150*/  LDCU.64 UR8, c[0x4][URZ] ;  /* 0x01000000ff0877ac */ /* 0x000e240008000a00 */
[----:B------:R-:W-:Y:S01]  /*0160*/  LOP3.LUT R3, R2, 0x80000000, RZ, 0xfc, !PT ;  /* 0x8000000002037812 */ /* 0x000fe200078efcff */
[----:B------:R-:W-:-:S06]  /*0170*/  UMOV UR4, URZ ;  /* 0x000000ff00047c82 */ /* 0x000fcc0008000000 */
.L_x_1:
[----:B0-----:R-:W-:Y:S02]  /*0180*/  IMAD.U32 R6, RZ, RZ, UR8 ;  /* 0x00000008ff067e24 */ /* 0x001fe4000f8e00ff */
[----:B------:R-:W-:-:S05]  /*0190*/  IMAD.U32 R7, RZ, RZ, UR9 ;  /* 0x00000009ff077e24 */ /* 0x000fca000f8e00ff */
[----:B------:R-:W2:Y:S01]  /*01a0*/  LDG.E.CONSTANT R4, desc[UR6][R6.64] ;  /* 0x0000000606047981 */ /* 0x000ea2000c1e9900 */
[----:B------:R-:W-:Y:S01]  /*01b0*/  UIADD3 UR4, UPT, UPT, UR4, 0x1, URZ ;  /* 0x0000000104047890 */ /* 0x000fe2000fffe0ff */
[C---:B------:R-:W-:Y:S01]  /*01c0*/  ISETP.EQ.AND P0, PT, R8.reuse, RZ, PT ;  /* 0x000000ff0800720c */ /* 0x040fe20003f02270 */
[----:B------:R-:W-:Y:S01]  /*01d0*/  UIADD3 UR8, UP1, UPT, UR8, 0x4, URZ ;  /* 0x0000000408087890 */ /* 0x000fe2000ff3e0ff */
[C---:B------:R-:W-:Y:S01]  /*01e0*/  ISETP.EQ.AND P1, PT, R8.reuse, 0x4, PT ;  /* 0x000000040800780c */ /* 0x040fe20003f22270 */
[----:B------:R-:W-:Y:S01]  /*01f0*/  UISETP.NE.AND UP0, UPT, UR4, 0x6, UPT ;  /* 0x000000060400788c */ /* 0x000fe2000bf05270 */
[C---:B------:R-:W-:Y:S01]  /*0200*/  ISETP.EQ.AND P2, PT, R8.reuse, 0x8, PT ;  /* 0x000000080800780c */ /* 0x040fe20003f42270 */
[----:B------:R-:W-:Y:S01]  /*0210*/  UIADD3.X UR9, UPT, UPT, URZ, UR9, URZ, UP1, !UPT ;  /* 0x00000009ff097290 */ /* 0x000fe20008ffe4ff */
[C---:B------:R-:W-:Y:S02]  /*0220*/  ISETP.EQ.AND P3, PT, R8.reuse, 0xc, PT ;  /* 0x0000000c0800780c */ /* 0x040fe40003f62270 */
[----:B------:R-:W-:-:S02]  /*0230*/  ISETP.EQ.AND P4, PT, R8, 0x10, PT ;  /* 0x000000100800780c */ /* 0x000fc40003f82270 */
[C---:B------:R-:W-:Y:S01]  /*0240*/  ISETP.EQ.AND P5, PT, R8.reuse, 0x14, PT ;  /* 0x000000140800780c */ /* 0x040fe20003fa2270 */
[----:B------:R-:W-:Y:S02]  /*0250*/  VIADD R8, R8, 0x4 ;  /* 0x0000000408087836 */ /* 0x000fe40000000000 */
[----:B--2---:R-:W-:-:S03]  /*0260*/  IMAD.WIDE.U32 R4, R4, R3, RZ ;  /* 0x0000000304047225 */ /* 0x004fc600078e00ff */
[----:B------:R-:W-:-:S04]  /*0270*/  IADD3 R4, P6, PT, R4, R9, RZ ;  /* 0x0000000904047210 */ /* 0x000fc80007fde0ff */
[----:B------:R-:W-:Y:S01]  /*0280*/  @P1 MOV R12, R4 ;  /* 0x00000004000c1202 */ /* 0x000fe20000000f00 */
[----:B------:R-:W-:Y:S02]  /*0290*/  IMAD.X R9, R5, 0x1, R11, P6 ;  /* 0x0000000105097824 */ /* 0x000fe400030e060b */
[--C-:B------:R-:W-:Y:S02]  /*02a0*/  @P0 IMAD.MOV.U32 R2, RZ, RZ, R4.reuse ;  /* 0x000000ffff020224 */ /* 0x100fe400078e0004 */
[--C-:B------:R-:W-:Y:S02]  /*02b0*/  @P2 IMAD.MOV.U32 R13, RZ, RZ, R4.reuse ;  /* 0x000000ffff0d2224 */ /* 0x100fe400078e0004 */
[--C-:B------:R-:W-:Y:S02]  /*02c0*/  @P3 IMAD.MOV.U32 R14, RZ, RZ, R4.reuse ;  /* 0x000000ffff0e3224 */ /* 0x100fe400078e0004 */
[--C-:B------:R-:W-:Y:S02]  /*02d0*/  @P4 IMAD.MOV.U32 R15, RZ, RZ, R4.reuse ;  /* 0x000000ffff0f4224 */ /* 0x100fe400078e0004 */
[----:B------:R-:W-:Y:S01]  /*02e0*/  @P5 IMAD.MOV.U32 R16, RZ, RZ, R4 ;  /* 0x000000ffff105224 */ /* 0x000fe200078e0004 */
[----:B------:R-:W-:Y:S06]  /*02f0*/  BRA.U UP0, `(.L_x_1) ;  /* 0xfffffffd00a07547 */ /* 0x000fec000b83ffff */
[----:B------:R-:W-:-:S04]  /*0300*/  SHF.R.U32.HI R3, RZ, 0x17, R0 ;  /* 0x00000017ff037819 */ /* 0x000fc80000011600 */
[C---:B------:R-:W-:Y:S02]  /*0310*/  LOP3.LUT R4, R3.reuse, 0xe0, RZ, 0xc0, !PT ;  /* 0x000000e003047812 */ /* 0x040fe400078ec0ff */
[----:B------:R-:W-:-:S03]  /*0320*/  LOP3.LUT P6, RZ, R3, 0x1f, RZ, 0xc0, !PT ;  /* 0x0000001f03ff7812 */ /* 0x000fc600078cc0ff */
[----:B------:R-:W-:-:S05]  /*0330*/  VIADD R4, R4, 0xffffff80 ;  /* 0xffffff8004047836 */ /* 0x000fca0000000000 */
[----:B------:R-:W-:-:S04]  /*0340*/  SHF.R.U32.HI R4, RZ, 0x5, R4 ;  /* 0x00000005ff047819 */ /* 0x000fc80000011604 */
[----:B------:R-:W-:-:S04]  /*0350*/  LEA R6, -R4, RZ, 0x2 ;  /* 0x000000ff04067211 */ /* 0x000fc800078e11ff */
[C---:B------:R-:W-:Y:S02]  /*0360*/  ISETP.EQ.AND P3, PT, R6.reuse, -0x18, PT ;  /* 0xffffffe80600780c */ /* 0x040fe40003f62270 */
[C---:B------:R-:W-:Y:S02]  /*0370*/  ISETP.EQ.AND P4, PT, R6.reuse, -0x14, PT ;  /* 0xffffffec0600780c */ /* 0x040fe40003f82270 */
[C---:B------:R-:W-:Y:S02]  /*0380*/  ISETP.EQ.AND P2, PT, R6.reuse, -0x10, PT ;  /* 0xfffffff00600780c */ /* 0x040fe40003f42270 */
[C---:B------:R-:W-:Y:S02]  /*0390*/  ISETP.EQ.AND P1, PT, R6.reuse, -0xc, PT ;  /* 0xfffffff40600780c */ /* 0x040fe40003f22270 */
[C---:B------:R-:W-:Y:S02]  /*03a0*/  ISETP.EQ.AND P0, PT, R6.reuse, -0x8, PT ;  /* 0xfffffff80600780c */ /* 0x040fe40003f02270 */
[----:B------:R-:W-:-:S03]  /*03b0*/  ISETP.EQ.AND P5, PT, R6, RZ, PT ;  /* 0x000000ff0600720c */ /* 0x000fc60003fa2270 */
[--C-:B------:R-:W-:Y:S01]  /*03c0*/  @P3 IMAD.MOV.U32 R4, RZ, RZ, R2.reuse ;  /* 0x000000ffff043224 */ /* 0x100fe200078e0002 */
[C---:B------:R-:W-:Y:S01]  /*03d0*/  ISETP.EQ.AND P3, PT, R6.reuse, -0x4, PT ;  /* 0xfffffffc0600780c */ /* 0x040fe20003f62270 */
[----:B------:R-:W-:Y:S02]  /*03e0*/  @P4 IMAD.MOV.U32 R5, RZ, RZ, R2 ;  /* 0x000000ffff054224 */ /* 0x000fe400078e0002 */
[--C-:B------:R-:W-:Y:S01]  /*03f0*/  @P4 IMAD.MOV.U32 R4, RZ, RZ, R12.reuse ;  /* 0x000000ffff044224 */ /* 0x100fe200078e000c */
[----:B------:R-:W-:Y:S01]  /*0400*/  ISETP.EQ.AND P4, PT, R6, 0x4, PT ;  /* 0x000000040600780c */ /* 0x000fe20003f82270 */
[----:B------:R-:W-:Y:S01]  /*0410*/  @P2 IMAD.MOV.U32 R4, RZ, RZ, R13 ;  /* 0x000000ffff042224 */ /* 0x000fe200078e000d */
[----:B------:R-:W-:Y:S01]  /*0420*/  @P1 MOV R4, R14 ;  /* 0x0000000e00041202 */ /* 0x000fe20000000f00 */
[----:B------:R-:W-:Y:S02]  /*0430*/  @P0 IMAD.MOV.U32 R4, RZ, RZ, R15 ;  /* 0x000000ffff040224 */ /* 0x000fe400078e000f */
[----:B------:R-:W-:-:S02]  /*0440*/  @P2 IMAD.MOV.U32 R5, RZ, RZ, R12 ;  /* 0x000000ffff052224 */ /* 0x000fc400078e000c */
[----:B------:R-:W-:Y:S02]  /*0450*/  @P1 IMAD.MOV.U32 R5, RZ, RZ, R13 ;  /* 0x000000ffff051224 */ /* 0x000fe400078e000d */
[----:B------:R-:W-:Y:S02]  /*0460*/  @P3 IMAD.MOV.U32 R4, RZ, RZ, R16 ;  /* 0x000000ffff043224 */ /* 0x000fe400078e0010 */
[----:B------:R-:W-:Y:S02]  /*0470*/  @P5 IMAD.MOV.U32 R4, RZ, RZ, R9 ;  /* 0x000000ffff045224 */ /* 0x000fe400078e0009 */
[----:B------:R-:W-:Y:S02]  /*0480*/  @P0 IMAD.MOV.U32 R5, RZ, RZ, R14 ;  /* 0x000000ffff050224 */ /* 0x000fe400078e000e */
[----:B------:R-:W-:Y:S02]  /*0490*/  @P3 IMAD.MOV.U32 R5, RZ, RZ, R15 ;  /* 0x000000ffff053224 */ /* 0x000fe400078e000f */
[----:B------:R-:W-:Y:S01]  /*04a0*/  @P5 IMAD.MOV.U32 R5, RZ, RZ, R16 ;  /* 0x000000ffff055224 */ /* 0x000fe200078e0010 */
[----:B------:R-:W-:Y:S01]  /*04b0*/  @P4 MOV R5, R9 ;  /* 0x0000000900054202 */ /* 0x000fe20000000f00 */
[----:B------:R-:W-:Y:S01]  /*04c0*/  IMAD.MOV.U32 R8, RZ, RZ, R4 ;  /* 0x000000ffff087224 */ /* 0x000fe200078e0004 */
[----:B------:R-:W-:Y:S06]  /*04d0*/  @!P6 BRA `(.L_x_2) ;  /* 0x00000000002ce947 */ /* 0x000fec0003800000 */
[----:B------:R-:W-:Y:S01]  /*04e0*/  @P2 IMAD.MOV.U32 R4, RZ, RZ, R2 ;  /* 0x000000ffff042224 */ /* 0x000fe200078e0002 */
[----:B------:R-:W-:Y:S01]  /*04f0*/  LOP3.LUT R3, R3, 0x1f, RZ, 0xc0, !PT ;  /* 0x0000001f03037812 */ /* 0x000fe200078ec0ff */
[----:B------:R-:W-:Y:S02]  /*0500*/  @P1 IMAD.MOV.U32 R4, RZ, RZ, R12 ;  /* 0x000000ffff041224 */ /* 0x000fe400078e000c */
[----:B------:R-:W-:Y:S01]  /*0510*/  @P0 IMAD.MOV.U32 R4, RZ, RZ, R13 ;  /* 0x000000ffff040224 */ /* 0x000fe200078e000d */
[----:B------:R-:W-:Y:S01]  /*0520*/  ISETP.EQ.AND P0, PT, R6, 0x8, PT ;  /* 0x000000080600780c */ /* 0x000fe20003f02270 */
[----:B------:R-:W-:Y:S01]  /*0530*/  @P3 IMAD.MOV.U32 R4, RZ, RZ, R14 ;  /* 0x000000ffff043224 */ /* 0x000fe200078e000e */
[----:B------:R-:W-:Y:S01]  /*0540*/  SHF.L.W.U32.HI R8, R5, R3, R8 ;  /* 0x0000000305087219 */ /* 0x000fe20000010e08 */
[----:B------:R-:W-:Y:S01]  /*0550*/  @P5 IMAD.MOV.U32 R4, RZ, RZ, R15 ;  /* 0x000000ffff045224 */ /* 0x000fe200078e000f */
[----:B------:R-:W-:-:S09]  /*0560*/  @P4 MOV R4, R16 ;  /* 0x0000001000044202 */ /* 0x000fd20000000f00 */
[----:B------:R-:W-:-:S05]  /*0570*/  @P0 IMAD.MOV.U32 R4, RZ, RZ, R9 ;  /* 0x000000ffff040224 */ /* 0x000fca00078e0009 */
[----:B------:R-:W-:-:S07]  /*0580*/  SHF.L.W.U32.HI R5, R4, R3, R5 ;  /* 0x0000000304057219 */ /* 0x000fce0000010e05 */
.L_x_2:
[C---:B------:R-:W-:Y:S01]  /*0590*/  SHF.L.W.U32.HI R9, R5.reuse, 0x2, R8 ;  /* 0x0000000205097819 */ /* 0x040fe20000010e08 */
[----:B------:R-:W-:Y:S01]  /*05a0*/  IMAD.SHL.U32 R5, R5, 0x4, RZ ;  /* 0x0000000405057824 */ /* 0x000fe200078e00ff */
[----:B------:R-:W-:Y:S01]  /*05b0*/  UMOV UR8, 0x54442d19 ;  /* 0x54442d1900087882 */ /* 0x000fe20000000000 */
[----:B------:R-:W-:Y:S01]  /*05c0*/  UMOV UR9, 0x3bf921fb ;  /* 0x3bf921fb00097882 */ /* 0x000fe20000000000 */
[----:B------:R-:W-:Y:S02]  /*05d0*/  SHF.R.S32.HI R4, RZ, 0x1f, R9 ;  /* 0x0000001fff047819 */ /* 0x000fe40000011409 */
[----:B------:R-:W-:Y:S02]  /*05e0*/  ISETP.GE.AND P0, PT, R0, RZ, PT ;  /* 0x000000ff0000720c */ /* 0x000fe40003f06270 */
[C---:B------:R-:W-:Y:S02]  /*05f0*/  LOP3.LUT R6, R4.reuse, R5, RZ, 0x3c, !PT ;  /* 0x0000000504067212 */ /* 0x040fe400078e3cff */
[----:B------:R-:W-:-:S02]  /*0600*/  LOP3.LUT R7, R4, R9, RZ, 0x3c, !PT ;  /* 0x0000000904077212 */ /* 0x000fc400078e3cff */
[----:B------:R-:W-:Y:S02]  /*0610*/  SHF.R.U32.HI R8, RZ, 0x1e, R8 ;  /* 0x0000001eff087819 */ /* 0x000fe40000011608 */
[----:B------:R-:W0:Y:S01]  /*0620*/  I2F.F64.S64 R4, R6 ;  /* 0x0000000600047312 */ /* 0x000e220000301c00 */
[C---:B------:R-:W-:Y:S02]  /*0630*/  LOP3.LUT R0, R9.reuse, R0, RZ, 0x3c, !PT ;  /* 0x0000000009007212 */ /* 0x040fe400078e3cff */
[----:B------:R-:W-:Y:S02]  /*0640*/  LEA.HI R9, R9, R8, RZ, 0x1 ;  /* 0x0000000809097211 */ /* 0x000fe400078f08ff */
[----:B------:R-:W-:-:S03]  /*0650*/  ISETP.GE.AND P1, PT, R0, RZ, PT ;  /* 0x000000ff0000720c */ /* 0x000fc60003f26270 */
[----:B------:R-:W-:-:S04]  /*0660*/  IMAD.MOV R0, RZ, RZ, -R9 ;  /* 0x000000ffff007224 */ /* 0x000fc800078e0a09 */
[----:B------:R-:W-:Y:S01]  /*0670*/  @!P0 IMAD.MOV.U32 R9, RZ, RZ, R0 ;  /* 0x000000ffff098224 */ /* 0x000fe200078e0000 */
[----:B0-----:R-:W-:-:S10]  /*0680*/  DMUL R4, R4, UR8 ;  /* 0x0000000804047c28 */ /* 0x001fd40008000000 */
[----:B------:R-:W0:Y:S02]  /*0690*/  F2F.F32.F64 R4, R4 ;  /* 0x0000000400047310 */ /* 0x000e240000301000 */
[----:B0-----:R-:W-:-:S07]  /*06a0*/  FSEL R7, -R4, R4, !P1 ;  /* 0x0000000404077208 */ /* 0x001fce0004800100 */
.L_x_0:
[----:B------:R-:W-:Y:S01]  /*06b0*/  UIADD3 UR4, UPT, UPT, UR5, 0x1, URZ ;  /* 0x0000000105047890 */ /* 0x000fe2000fffe0ff */
[----:B------:R-:W-:Y:S02]  /*06c0*/  IMAD.MOV.U32 R5, RZ, RZ, 0x37cbac00 ;  /* 0x37cbac00ff057424 */ /* 0x000fe400078e00ff */
[----:B------:R-:W-:Y:S01]  /*06d0*/  FMUL R10, R7, R7 ;  /* 0x00000007070a7220 */ /* 0x000fe20000400000 */
[C---:B------:R-:W-:Y:S01]  /*06e0*/  LOP3.LUT R3, R9.reuse, 0x1, RZ, 0xc0, !PT ;  /* 0x0000000109037812 */ /* 0x040fe200078ec0ff */
[----:B------:R-:W-:Y:S01]  /*06f0*/  IMAD.MOV.U32 R6, RZ, RZ, 0x3d2aaabb ;  /* 0x3d2aaabbff067424 */ /* 0x000fe200078e00ff */
[----:B------:R-:W-:Y:S01]  /*0700*/  LOP3.LUT P1, RZ, R9, 0x2, RZ, 0xc0, !PT ;  /* 0x0000000209ff7812 */ /* 0x000fe2000782c0ff */
[----:B------:R-:W-:Y:S01]  /*0710*/  FFMA R0, R10, R5, -0.0013887860113754868507 ;  /* 0xbab607ed0a007423 */ /* 0x000fe20000000005 */
[----:B------:R-:W-:Y:S02]  /*0720*/  I2FP.F32.U32 R4, UR4 ;  /* 0x0000000400047c45 */ /* 0x000fe40008201000 */
[----:B------:R-:W-:-:S02]  /*0730*/  ISETP.NE.U32.AND P0, PT, R3, 0x1, PT ;  /* 0x000000010300780c */ /* 0x000fc40003f05070 */
[----:B------:R-:W-:Y:S01]  /*0740*/  MOV R3, 0x3effffff ;  /* 0x3effffff00037802 */ /* 0x000fe20000000f00 */
[----:B------:R-:W-:Y:S01]  /*0750*/  FMUL R4, R4, UR10 ;  /* 0x0000000a04047c20 */ /* 0x000fe20008400000 */
[----:B------:R-:W-:Y:S02]  /*0760*/  FSEL R11, R0, -0.00019574658654164522886, !P0 ;  /* 0xb94d4153000b7808 */ /* 0x000fe40004000000 */
[----:B------:R-:W-:Y:S01]  /*0770*/  FSEL R17, R6, 0.0083327032625675201416, !P0 ;  /* 0x3c0885e406117808 */ /* 0x000fe20004000000 */
[----:B------:R-:W-:Y:S01]  /*0780*/  FMUL R8, R4, 0.63661974668502807617 ;  /* 0x3f22f98304087820 */ /* 0x000fe20000400000 */
[----:B------:R-:W-:Y:S02]  /*0790*/  FSEL R9, -R3, -0.16666662693023681641, !P0 ;  /* 0xbe2aaaa803097808 */ /* 0x000fe40004000100 */
[----:B------:R-:W-:Y:S01]  /*07a0*/  FSEL R0, R7, 1, P0 ;  /* 0x3f80000007007808 */ /* 0x000fe20000000000 */
[----:B------:R-:W-:Y:S01]  /*07b0*/  FFMA R11, R10, R11, R17 ;  /* 0x0000000b0a0b7223 */ /* 0x000fe20000000011 */
[----:B------:R-:W-:Y:S01]  /*07c0*/  FSETP.GE.AND P0, PT, |R4|, 105615, PT ;  /* 0x47ce47800400780b */ /* 0x000fe20003f06200 */
[----:B------:R-:W0:Y:S02]  /*07d0*/  F2I.NTZ R8, R8 ;  /* 0x0000000800087305 */ /* 0x000e240000203100 */
[C---:B------:R-:W-:Y:S01]  /*07e0*/  FFMA R9, R10.reuse, R11, R9 ;  /* 0x0000000b0a097223 */ /* 0x040fe20000000009 */
[----:B------:R-:W-:-:S04]  /*07f0*/  FFMA R7, R10, R0, RZ ;  /* 0x000000000a077223 */ /* 0x000fc800000000ff */
[----:B------:R-:W-:-:S04]  /*0800*/  FFMA R7, R7, R9, R0 ;  /* 0x0000000907077223 */ /* 0x000fc80000000000 */
[----:B------:R-:W-:Y:S01]  /*0810*/  @P1 FADD R7, RZ, -R7 ;  /* 0x80000007ff071221 */ /* 0x000fe20000000000 */
[----:B0-----:R-:W-:-:S05]  /*0820*/  I2FP.F32.S32 R17, R8 ;  /* 0x0000000800117245 */ /* 0x001fca0000201400 */
[----:B------:R-:W-:-:S04]  /*0830*/  FFMA R10, R17, -1.5707962512969970703, R4 ;  /* 0xbfc90fda110a7823 */ /* 0x000fc80000000004 */
[----:B------:R-:W-:-:S04]  /*0840*/  FFMA R10, R17, -7.5497894158615963534e-08, R10 ;  /* 0xb3a22168110a7823 */ /* 0x000fc8000000000a */
[----:B------:R-:W-:Y:S01]  /*0850*/  FFMA R0, R17, -5.3903029534742383927e-15, R10 ;  /* 0xa7c234c511007823 */ /* 0x000fe2000000000a */
[----:B------:R-:W-:Y:S06]  /*0860*/  @!P0 BRA `(.L_x_3) ;  /* 0x0000000400708947 */ /* 0x000fec0003800000 */
        /* <DEDUP_REMOVED lines=10> */
.L_x_4:
        /* <DEDUP_REMOVED lines=26> */
[----:B------:R-:W-:Y:S02]  /*0ab0*/  LOP3.LUT P6, RZ, R8, 0x1f, RZ, 0xc0, !PT ;  /* 0x0000001f08ff7812 */ /* 0x000fe400078cc0ff */
[----:B------:R-:W-:-:S04]  /*0ac0*/  IADD3 R9, PT, PT, R9, -0x80, RZ ;  /* 0xffffff8009097810 */ /* 0x000fc80007ffe0ff */
[----:B------:R-:W-:-:S05]  /*0ad0*/  SHF.R.U32.HI R9, RZ, 0x5, R9 ;  /* 0x00000005ff097819 */ /* 0x000fca0000011609 */
[----:B------:R-:W-:-:S05]  /*0ae0*/  IMAD.U32 R11, R9, -0x4, RZ ;  /* 0xfffffffc090b7824 */ /* 0x000fca00078e00ff */
        /* <DEDUP_REMOVED lines=9> */
[----:B------:R-:W-:Y:S01]  /*0b80*/  @P4 IMAD.MOV.U32 R9, RZ, RZ, R12 ;  /* 0x000000ffff094224 */ /* 0x000fe200078e000c */
[----:B------:R-:W-:Y:S01]  /*0b90*/  ISETP.EQ.AND P4, PT, R11, 0x4, PT ;  /* 0x000000040b00780c */ /* 0x000fe20003f82270 */
[----:B------:R-:W-:Y:S02]  /*0ba0*/  @P2 IMAD.MOV.U32 R9, RZ, RZ, R13 ;  /* 0x000000ffff092224 */ /* 0x000fe400078e000d */
[----:B------:R-:W-:Y:S02]  /*0bb0*/  @P1 IMAD.MOV.U32 R9, RZ, RZ, R14 ;  /* 0x000000ffff091224 */ /* 0x000fe400078e000e */
[----:B------:R-:W-:-:S02]  /*0bc0*/  @P0 IMAD.MOV.U32 R9, RZ, RZ, R15 ;  /* 0x000000ffff090224 */ /* 0x000fc400078e000f */
[----:B------:R-:W-:Y:S01]  /*0bd0*/  @P2 IMAD.MOV.U32 R10, RZ, RZ, R12 ;  /* 0x000000ffff0a2224 */ /* 0x000fe200078e000c */
[----:B------:R-:W-:Y:S01]  /*0be0*/  @P1 MOV R10, R13 ;  /* 0x0000000d000a1202 */ /* 0x000fe20000000f00 */
[----:B------:R-:W-:Y:S01]  /*0bf0*/  @P3 IMAD.MOV.U32 R9, RZ, RZ, R16 ;  /* 0x000000ffff093224 */ /* 0x000fe200078e0010 */
[----:B------:R-:W-:Y:S01]  /*0c00*/  @P5 MOV R9, R0 ;  /* 0x0000000000095202 */ /* 0x000fe20000000f00 */
[----:B------:R-:W-:Y:S02]  /*0c10*/  @P0 IMAD.MOV.U32 R10, RZ, RZ, R14 ;  /* 0x000000ffff0a0224 */ /* 0x000fe400078e000e */
[----:B------:R-:W-:Y:S02]  /*0c20*/  @P3 IMAD.MOV.U32 R10, RZ, RZ, R15 ;  /* 0x000000ffff0a3224 */ /* 0x000fe400078e000f */
[----:B------:R-:W-:Y:S02]  /*0c30*/  @P5 IMAD.MOV.U32 R10, RZ, RZ, R16 ;  /* 0x000000ffff0a5224 */ /* 0x000fe400078e0010 */
[----:B------:R-:W-:-:S02]  /*0c40*/  @P4 IMAD.MOV.U32 R10, RZ, RZ, R0 ;  /* 0x000000ffff0a4224 */ /* 0x000fc400078e0000 */
[----:B------:R-:W-:Y:S01]  /*0c50*/  IMAD.MOV.U32 R17, RZ, RZ, R9 ;  /* 0x000000ffff117224 */ /* 0x000fe200078e0009 */
[----:B------:R-:W-:Y:S06]  /*0c60*/  @!P6 BRA `(.L_x_5) ;  /* 0x000000000028e947 */ /* 0x000fec0003800000 */
[----:B------:R-:W-:Y:S01]  /*0c70*/  @P1 IMAD.MOV.U32 R2, RZ, RZ, R12 ;  /* 0x000000ffff021224 */ /* 0x000fe200078e000c */
[----:B------:R-:W-:Y:S01]  /*0c80*/  LOP3.LUT R8, R8, 0x1f, RZ, 0xc0, !PT ;  /* 0x0000001f08087812 */ /* 0x000fe200078ec0ff */
        /* <DEDUP_REMOVED lines=8> */
.L_x_5:
        /* <DEDUP_REMOVED lines=8> */
[----:B------:R-:W-:Y:S02]  /*0d90*/  LOP3.LUT R4, R15, R4, RZ, 0x3c, !PT ;  /* 0x000000040f047212 */ /* 0x000fe400078e3cff */
[----:B------:R-:W0:Y:S02]  /*0da0*/  I2F.F64.S64 R8, R12 ;  /* 0x0000000c00087312 */ /* 0x000e240000301c00 */
[----:B------:R-:W-:Y:S01]  /*0db0*/  ISETP.GE.AND P1, PT, R4, RZ, PT ;  /* 0x000000ff0400720c */ /* 0x000fe20003f26270 */
[----:B0-----:R-:W-:Y:S01]  /*0dc0*/  DMUL R10, R8, UR4 ;  /* 0x00000004080a7c28 */ /* 0x001fe20008000000 */
[----:B------:R-:W-:-:S04]  /*0dd0*/  SHF.R.U32.HI R8, RZ, 0x1e, R17 ;  /* 0x0000001eff087819 */ /* 0x000fc80000011611 */
[----:B------:R-:W-:-:S05]  /*0de0*/  LEA.HI R8, R15, R8, RZ, 0x1 ;  /* 0x000000080f087211 */ /* 0x000fca00078f08ff */
[----:B------:R-:W0:Y:S01]  /*0df0*/  F2F.F32.F64 R10, R10 ;  /* 0x0000000a000a7310 */ /* 0x000e220000301000 */
[----:B------:R-:W-:-:S04]  /*0e00*/  IMAD.MOV R0, RZ, RZ, -R8 ;  /* 0x000000ffff007224 */ /* 0x000fc800078e0a08 */
[----:B------:R-:W-:Y:S01]  /*0e10*/  @!P0 IMAD.MOV.U32 R8, RZ, RZ, R0 ;  /* 0x000000ffff088224 */ /* 0x000fe200078e0000 */
[----:B0-----:R-:W-:-:S07]  /*0e20*/  FSEL R0, -R10, R10, !P1 ;  /* 0x0000000a0a007208 */ /* 0x001fce0004800100 */
.L_x_3:
[----:B------:R-:W-:Y:S01]  /*0e30*/  FMUL R2, R0, R0 ;  /* 0x0000000000027220 */ /* 0x000fe20000400000 */
[C---:B------:R-:W-:Y:S02]  /*0e40*/  LOP3.LUT R4, R8.reuse, 0x1, RZ, 0xc0, !PT ;  /* 0x0000000108047812 */ /* 0x040fe400078ec0ff */
[----:B------:R-:W-:Y:S01]  /*0e50*/  LOP3.LUT P1, RZ, R8, 0x2, RZ, 0xc0, !PT ;  /* 0x0000000208ff7812 */ /* 0x000fe2000782c0ff */
[----:B------:R-:W-:Y:S01]  /*0e60*/  FFMA R5, R2, R5, -0.0013887860113754868507 ;  /* 0xbab607ed02057423 */ /* 0x000fe20000000005 */
[----:B------:R-:W-:-:S04]  /*0e70*/  ISETP.NE.U32.AND P0, PT, R4, 0x1, PT ;  /* 0x000000010400780c */ /* 0x000fc80003f05070 */
[----:B------:R-:W-:Y:S02]  /*0e80*/  FSEL R11, R6, 0.0083327032625675201416, !P0 ;  /* 0x3c0885e4060b7808 */ /* 0x000fe40004000000 */
[----:B------:R-:W-:Y:S02]  /*0e90*/  FSEL R9, R5, -0.00019574658654164522886, !P0 ;  /* 0xb94d415305097808 */ /* 0x000fe40004000000 */
[----:B------:R-:W0:Y:S01]  /*0ea0*/  LDC.64 R4, c[0x0][0x388] ;  /* 0x0000e200ff047b82 */ /* 0x000e220000000a00 */
[----:B------:R-:W-:Y:S02]  /*0eb0*/  FSEL R6, -R3, -0.16666662693023681641, !P0 ;  /* 0xbe2aaaa803067808 */ /* 0x000fe40004000100 */
[----:B------:R-:W-:Y:S01]  /*0ec0*/  FSEL R0, R0, 1, P0 ;  /* 0x3f80000000007808 */ /* 0x000fe20000000000 */
[----:B------:R-:W-:-:S04]  /*0ed0*/  FFMA R9, R2, R9, R11 ;  /* 0x0000000902097223 */ /* 0x000fc8000000000b */
[C---:B------:R-:W-:Y:S01]  /*0ee0*/  FFMA R6, R2.reuse, R9, R6 ;  /* 0x0000000902067223 */ /* 0x040fe20000000006 */
[----:B------:R-:W-:-:S04]  /*0ef0*/  FFMA R3, R2, R0, RZ ;  /* 0x0000000002037223 */ /* 0x000fc800000000ff */
[----:B------:R-:W-:-:S04]  /*0f00*/  FFMA R0, R3, R6, R0 ;  /* 0x0000000603007223 */ /* 0x000fc80000000000 */
[----:B------:R-:W-:-:S04]  /*0f10*/  @P1 FADD R0, RZ, -R0 ;  /* 0x80000000ff001221 */ /* 0x000fc80000000000 */
[----:B------:R-:W-:-:S05]  /*0f20*/  FADD R7, R7, R0 ;  /* 0x0000000007077221 */ /* 0x000fca0000000000 */
[----:B0-----:R-:W-:Y:S01]  /*0f30*/  REDG.E.ADD.F32.FTZ.RN.STRONG.GPU desc[UR6][R4.64], R7 ;  /* 0x00000007040079a6 */ /* 0x001fe2000c12f306 */
[----:B------:R-:W-:Y:S05]  /*0f40*/  EXIT ;  /* 0x000000000000794d */ /* 0x000fea0003800000 */
.L_x_6:
[----:B------:R-:W-:-:S00]  /*0f50*/  BRA `(.L_x_6) ;  /* 0xfffffffc00fc7947 */ /* 0x000fc0000383ffff */
[----:B------:R-:W-:-:S00]  /*0f60*/  NOP ;  /* 0x0000000000007918 */ /* 0x000fc00000000000 */
        /* <DEDUP_REMOVED lines=9> */
.L_x_7:


//--------------------- .nv.global.init           --------------------------
	.section	.nv.global.init,"aw",@progbits
	.align	4
.nv.global.init:
	.type		__cudart_i2opi_f,@object
	.size		__cudart_i2opi_f,(.L_0 - __cudart_i2opi_f)
__cudart_i2opi_f:
        /*0000*/ 	.byte	0x41, 0x90, 0x43, 0x3c, 0x99, 0x95, 0x62, 0xdb, 0xc0, 0xdd, 0x34, 0xf5, 0xd1, 0x57, 0x27, 0xfc
        /*0010*/ 	.byte	0x29, 0x15, 0x44, 0x4e, 0x6e, 0x83, 0xf9, 0xa2
.L_0:


//--------------------- .nv.shared.reserved.0     --------------------------
	.section	.nv.shared.reserved.0,"aw",@nobits
	.weak		__nv_reservedSMEM_offset_0_alias
	.size		__nv_reservedSMEM_offset_0_alias, 0, 64
	.other		__nv_reservedSMEM_offset_0_alias,@"STO_CUDA_RESERVED_SHARED STV_DEFAULT"
__nv_reservedSMEM_offset_0_alias:
	.zero		0
	.zero		64


//--------------------- .nv.constant0._Z4trapfPf  --------------------------
	.section	.nv.constant0._Z4trapfPf,"a",@progbits
	.sectionflags	@""
	.align	4
.nv.constant0._Z4trapfPf:
	.zero		912


//--------------------- SYMBOLS --------------------------

	.type		.nv.reservedSmem.offset0,@object
	.size		.nv.reservedSmem.offset0,0x4
